//
// Generated by NVIDIA NVVM Compiler
//
// Compiler Build ID: CL-36424714
// Cuda compilation tools, release 13.0, V13.0.88
// Based on NVVM 20.0.0
//

.version 9.0
.target sm_100
.address_size 64

	// .globl	_Z13search_kernelPyPKsyy

.visible .entry _Z13search_kernelPyPKsyy(
	.param .u64 .ptr .align 1 _Z13search_kernelPyPKsyy_param_0,
	.param .u64 .ptr .align 1 _Z13search_kernelPyPKsyy_param_1,
	.param .u64 _Z13search_kernelPyPKsyy_param_2,
	.param .u64 _Z13search_kernelPyPKsyy_param_3
)
{
	.reg .pred 	%p<9>;
	.reg .b16 	%rs<5>;
	.reg .b32 	%r<24>;
	.reg .b64 	%rd<22>;

	ld.param.u64 	%rd6, [_Z13search_kernelPyPKsyy_param_0];
	ld.param.u64 	%rd7, [_Z13search_kernelPyPKsyy_param_1];
	ld.param.u64 	%rd8, [_Z13search_kernelPyPKsyy_param_2];
	ld.param.u64 	%rd9, [_Z13search_kernelPyPKsyy_param_3];
	mov.u32 	%r9, %ctaid.x;
	mov.u32 	%r10, %ntid.x;
	mov.u32 	%r11, %tid.x;
	mad.lo.s32 	%r12, %r9, %r10, %r11;
	cvt.s64.s32 	%rd1, %r12;
	setp.lt.u64 	%p1, %rd9, %rd1;
	@%p1 bra 	$L__BB0_9;
	sub.s64 	%rd11, %rd9, %rd8;
	add.s64 	%rd2, %rd11, 1;
	setp.eq.s64 	%p2, %rd2, 0;
	mov.b64 	%rd21, 0;
	@%p2 bra 	$L__BB0_8;
	setp.eq.s64 	%p3, %rd8, 0;
	@%p3 bra 	$L__BB0_10;
	cvta.to.global.u64 	%rd3, %rd7;
	mov.b32 	%r20, 0;
	cvt.u32.u64 	%r15, %rd1;
	mov.u32 	%r23, %r20;
$L__BB0_4:
	mov.b32 	%r22, 0;
$L__BB0_5:
	add.s32 	%r16, %r22, %r15;
	mul.wide.s32 	%rd12, %r16, 2;
	add.s64 	%rd13, %rd3, %rd12;
	ld.global.u16 	%rs3, [%rd13];
	add.s32 	%r17, %r22, %r20;
	mul.wide.u32 	%rd14, %r17, 2;
	add.s64 	%rd15, %rd3, %rd14;
	ld.global.u16 	%rs4, [%rd15];
	setp.eq.s16 	%p4, %rs3, %rs4;
	add.s32 	%r22, %r22, 1;
	cvt.u64.u32 	%rd16, %r22;
	setp.gt.u64 	%p5, %rd8, %rd16;
	and.pred  	%p6, %p5, %p4;
	@%p6 bra 	$L__BB0_5;
	setp.eq.s16 	%p7, %rs3, %rs4;
	selp.u32 	%r18, 1, 0, %p7;
	add.s32 	%r23, %r23, %r18;
	add.s32 	%r20, %r20, 1;
	cvt.u64.u32 	%rd17, %r20;
	setp.gt.u64 	%p8, %rd2, %rd17;
	@%p8 bra 	$L__BB0_4;
$L__BB0_7:
	cvt.u64.u32 	%rd21, %r23;
$L__BB0_8:
	cvta.to.global.u64 	%rd18, %rd6;
	shl.b64 	%rd19, %rd1, 3;
	add.s64 	%rd20, %rd18, %rd19;
	st.global.u64 	[%rd20], %rd21;
$L__BB0_9:
	ret;
$L__BB0_10:
	cvt.u32.u64 	%r19, %rd9;
	add.s32 	%r23, %r19, 1;
	bra.uni 	$L__BB0_7;

}


// ===== COMPILED SASS (sm_100) =====

	.target	sm_100

	.elftype	@"ET_EXEC"


//--------------------- .note.nv.tkinfo           --------------------------
	.section	.note.nv.tkinfo,"",@"SHT_NOTE"
	.sectionflags	@"SHF_NOTE_NV_TKINFO"
	.tkinfo
        /*0018*/ 	.word	0x00000002
        /*0030*/ 	.string	""
        /*0030*/ 	.string	"ptxas"
        /*0030*/ 	.string	"Cuda compilation tools, release 13.0, V13.0.88"
        /*0030*/ 	.string	"Build cuda_13.0.r13.0/compiler.36424714_0"
        /*0030*/ 	.string	"-arch sm_100 -m 64 "



//--------------------- .note.nv.cuinfo           --------------------------
	.section	.note.nv.cuinfo,"",@"SHT_NOTE"
	.sectionflags	@"SHF_NOTE_NV_CUINFO"
        /*0018*/ 	.short	0x0002
        /*001a*/ 	.short	0x0064
        /*001c*/ 	.short	0x0082
	.zero		2


//--------------------- .nv.info                  --------------------------
	.section	.nv.info,"",@"SHT_CUDA_INFO"
	.align	4


	//----- nvinfo : EIATTR_REGCOUNT
	.align		4
        /*0000*/ 	.byte	0x04, 0x2f
        /*0002*/ 	.short	(.L_1 - .L_0)
	.align		4
.L_0:
        /*0004*/ 	.word	index@(_Z13search_kernelPyPKsyy)
        /*0008*/ 	.word	0x00000011


	//----- nvinfo : EIATTR_FRAME_SIZE
	.align		4
.L_1:
        /*000c*/ 	.byte	0x04, 0x11
        /*000e*/ 	.short	(.L_3 - .L_2)
	.align		4
.L_2:
        /*0010*/ 	.word	index@(_Z13search_kernelPyPKsyy)
        /*0014*/ 	.word	0x00000000


	//----- nvinfo : EIATTR_MIN_STACK_SIZE
	.align		4
.L_3:
        /*0018*/ 	.byte	0x04, 0x12
        /*001a*/ 	.short	(.L_5 - .L_4)
	.align		4
.L_4:
        /*001c*/ 	.word	index@(_Z13search_kernelPyPKsyy)
        /*0020*/ 	.word	0x00000000
.L_5:


//--------------------- .nv.compat                --------------------------
	.section	.nv.compat,"",@"SHT_CUDA_COMPAT_INFO"
	.align	4
        /*0000*/ 	.byte	0x02, 0x09, 0x00, 0x00, 0x02, 0x02, 0x01, 0x00, 0x02, 0x05, 0x05, 0x00, 0x03, 0x07, 0x01, 0x01
        /*0010*/ 	.byte	0x02, 0x03, 0x00, 0x00, 0x02, 0x06, 0x01, 0x00, 0x04, 0x0b, 0x08, 0x00, 0x09, 0x00, 0x00, 0x00
        /*0020*/ 	.byte	0x00, 0x00, 0x00, 0x00


//--------------------- .nv.info._Z13search_kernelPyPKsyy --------------------------
	.section	.nv.info._Z13search_kernelPyPKsyy,"",@"SHT_CUDA_INFO"
	.sectionflags	@""
	.align	4


	//----- nvinfo : EIATTR_CUDA_API_VERSION
	.align		4
        /*0000*/ 	.byte	0x04, 0x37
        /*0002*/ 	.short	(.L_7 - .L_6)
.L_6:
        /*0004*/ 	.word	0x00000082


	//----- nvinfo : EIATTR_KPARAM_INFO
	.align		4
.L_7:
        /*0008*/ 	.byte	0x04, 0x17
        /*000a*/ 	.short	(.L_9 - .L_8)
.L_8:
        /*000c*/ 	.word	0x00000000
        /*0010*/ 	.short	0x0003
        /*0012*/ 	.short	0x0018
        /*0014*/ 	.byte	0x00, 0xf0, 0x21, 0x00


	//----- nvinfo : EIATTR_KPARAM_INFO
	.align		4
.L_9:
        /*0018*/ 	.byte	0x04, 0x17
        /*001a*/ 	.short	(.L_11 - .L_10)
.L_10:
        /*001c*/ 	.word	0x00000000
        /*0020*/ 	.short	0x0002
        /*0022*/ 	.short	0x0010
        /*0024*/ 	.byte	0x00, 0xf0, 0x21, 0x00


	//----- nvinfo : EIATTR_KPARAM_INFO
	.align		4
.L_11:
        /*0028*/ 	.byte	0x04, 0x17
        /*002a*/ 	.short	(.L_13 - .L_12)
.L_12:
        /*002c*/ 	.word	0x00000000
        /*0030*/ 	.short	0x0001
        /*0032*/ 	.short	0x0008
        /*0034*/ 	.byte	0x00, 0xf5, 0x21, 0x00


	//----- nvinfo : EIATTR_KPARAM_INFO
	.align		4
.L_13:
        /*0038*/ 	.byte	0x04, 0x17
        /*003a*/ 	.short	(.L_15 - .L_14)
.L_14:
        /*003c*/ 	.word	0x00000000
        /*0040*/ 	.short	0x0000
        /*0042*/ 	.short	0x0000
        /*0044*/ 	.byte	0x00, 0xf5, 0x21, 0x00


	//----- nvinfo : EIATTR_SPARSE_MMA_MASK
	.align		4
.L_15:
        /*0048*/ 	.byte	0x03, 0x50
        /*004a*/ 	.short	0x0000


	//----- nvinfo : EIATTR_MAXREG_COUNT
	.align		4
        /*004c*/ 	.byte	0x03, 0x1b
        /*004e*/ 	.short	0x00ff


	//----- nvinfo : EIATTR_MERCURY_ISA_VERSION
	.align		4
        /*0050*/ 	.byte	0x03, 0x5f
        /*0052*/ 	.short	0x0101


	//----- nvinfo : EIATTR_VRC_CTA_INIT_COUNT
	.align		4
        /*0054*/ 	.byte	0x02, 0x4a
	.zero		1
	.zero		1


	//----- nvinfo : EIATTR_EXIT_INSTR_OFFSETS
	.align		4
        /*0058*/ 	.byte	0x04, 0x1c
        /*005a*/ 	.short	(.L_17 - .L_16)


	//   ....[0]....
.L_16:
        /*005c*/ 	.word	0x00000090


	//   ....[1]....
        /*0060*/ 	.word	0x00000380


	//----- nvinfo : EIATTR_CRS_STACK_SIZE
	.align		4
.L_17:
        /*0064*/ 	.byte	0x04, 0x1e
        /*0066*/ 	.short	(.L_19 - .L_18)
.L_18:
        /*0068*/ 	.word	0x00000000


	//----- nvinfo : EIATTR_CBANK_PARAM_SIZE
	.align		4
.L_19:
        /*006c*/ 	.byte	0x03, 0x19
        /*006e*/ 	.short	0x0020


	//----- nvinfo : EIATTR_PARAM_CBANK
	.align		4
        /*0070*/ 	.byte	0x04, 0x0a
        /*0072*/ 	.short	(.L_21 - .L_20)
	.align		4
.L_20:
        /*0074*/ 	.word	index@(.nv.constant0._Z13search_kernelPyPKsyy)
        /*0078*/ 	.short	0x0380
        /*007a*/ 	.short	0x0020


	//----- nvinfo : EIATTR_SW_WAR
	.align		4
.L_21:
        /*007c*/ 	.byte	0x04, 0x36
        /*007e*/ 	.short	(.L_23 - .L_22)
.L_22:
        /*0080*/ 	.word	0x00000008
.L_23:


//--------------------- .nv.callgraph             --------------------------
	.section	.nv.callgraph,"",@"SHT_CUDA_CALLGRAPH"
	.align	4
	.sectionentsize	8
	.align		4
        /*0000*/ 	.word	0x00000000
	.align		4
        /*0004*/ 	.word	0xffffffff
	.align		4
        /*0008*/ 	.word	0x00000000
	.align		4
        /*000c*/ 	.word	0xfffffffe
	.align		4
        /*0010*/ 	.word	0x00000000
	.align		4
        /*0014*/ 	.word	0xfffffffd
	.align		4
        /*0018*/ 	.word	0x00000000
	.align		4
        /*001c*/ 	.word	0xfffffffc


//--------------------- .text._Z13search_kernelPyPKsyy --------------------------
	.section	.text._Z13search_kernelPyPKsyy,"ax",@progbits
	.align	128
        .global         _Z13search_kernelPyPKsyy
        .type           _Z13search_kernelPyPKsyy,@function
        .size           _Z13search_kernelPyPKsyy,(.L_x_6 - _Z13search_kernelPyPKsyy)
        .other          _Z13search_kernelPyPKsyy,@"STO_CUDA_ENTRY STV_DEFAULT"
_Z13search_kernelPyPKsyy:
.text._Z13search_kernelPyPKsyy:
[----:B------:R-:W-:Y:S01]  /*0000*/  LDC R1, c[0x0][0x37c] ;  /* 0x0000df00ff017b82 */ /* 0x000fe20000000800 */
[----:B------:R-:W0:Y:S07]  /*0010*/  S2R R0, SR_TID.X ;  /* 0x0000000000007919 */ /* 0x000e2e0000002100 */
[----:B------:R-:W0:Y:S08]  /*0020*/  S2UR UR4, SR_CTAID.X ;  /* 0x00000000000479c3 */ /* 0x000e300000002500 */
[----:B------:R-:W0:Y:S08]  /*0030*/  LDC R5, c[0x0][0x360] ;  /* 0x0000d800ff057b82 */ /* 0x000e300000000800 */
[----:B------:R-:W1:Y:S01]  /*0040*/  LDC.64 R6, c[0x0][0x398] ;  /* 0x0000e600ff067b82 */ /* 0x000e620000000a00 */
[----:B0-----:R-:W-:-:S05]  /*0050*/  IMAD R5, R5, UR4, R0 ;  /* 0x0000000405057c24 */ /* 0x001fca000f8e0200 */
[----:B------:R-:W-:Y:S02]  /*0060*/  SHF.R.S32.HI R0, RZ, 0x1f, R5 ;  /* 0x0000001fff007819 */ /* 0x000fe40000011405 */
[----:B-1----:R-:W-:-:S04]  /*0070*/  ISETP.GT.U32.AND P0, PT, R5, R6, PT ;  /* 0x000000060500720c */ /* 0x002fc80003f04070 */
[----:B------:R-:W-:-:S13]  /*0080*/  ISETP.GT.U32.AND.EX P0, PT, R0, R7, PT, P0 ;  /* 0x000000070000720c */ /* 0x000fda0003f04100 */
[----:B------:R-:W-:Y:S05]  /*0090*/  @P0 EXIT ;  /* 0x000000000000094d */ /* 0x000fea0003800000 */
[----:B------:R-:W0:Y:S01]  /*00a0*/  LDC.64 R8, c[0x0][0x390] ;  /* 0x0000e400ff087b82 */ /* 0x000e220000000a00 */
[----:B------:R-:W1:Y:S01]  /*00b0*/  LDCU.64 UR6, c[0x0][0x358] ;  /* 0x00006b00ff0677ac */ /* 0x000e620008000a00 */
[----:B------:R-:W-:Y:S02]  /*00c0*/  CS2R R2, SRZ ;  /* 0x0000000000027805 */ /* 0x000fe4000001ff00 */
[----:B0-----:R-:W-:-:S04]  /*00d0*/  IADD3 R13, P0, PT, R6, -R8, RZ ;  /* 0x80000008060d7210 */ /* 0x001fc80007f1e0ff */
[----:B------:R-:W-:-:S04]  /*00e0*/  IADD3 R13, P1, PT, R13, 0x1, RZ ;  /* 0x000000010d0d7810 */ /* 0x000fc80007f3e0ff */
[----:B------:R-:W-:Y:S02]  /*00f0*/  IADD3.X R14, PT, PT, RZ, R7, ~R9, P1, P0 ;  /* 0x00000007ff0e7210 */ /* 0x000fe40000fe0c09 */
[----:B------:R-:W-:-:S04]  /*0100*/  ISETP.NE.U32.AND P0, PT, R13, RZ, PT ;  /* 0x000000ff0d00720c */ /* 0x000fc80003f05070 */
[----:B------:R-:W-:-:S13]  /*0110*/  ISETP.NE.AND.EX P0, PT, R14, RZ, PT, P0 ;  /* 0x000000ff0e00720c */ /* 0x000fda0003f05300 */
[----:B-1----:R-:W-:Y:S05]  /*0120*/  @!P0 BRA `(.L_x_0) ;  /* 0x0000000000848947 */ /* 0x002fea0003800000 */
[----:B------:R-:W-:-:S04]  /*0130*/  ISETP.NE.U32.AND P0, PT, R8, RZ, PT ;  /* 0x000000ff0800720c */ /* 0x000fc80003f05070 */
[----:B------:R-:W-:-:S13]  /*0140*/  ISETP.NE.AND.EX P0, PT, R9, RZ, PT, P0 ;  /* 0x000000ff0900720c */ /* 0x000fda0003f05300 */
[----:B------:R-:W-:Y:S01]  /*0150*/  @!P0 VIADD R4, R6, 0x1 ;  /* 0x0000000106048836 */ /* 0x000fe20000000000 */
[----:B------:R-:W-:Y:S06]  /*0160*/  @!P0 BRA `(.L_x_1) ;  /* 0x00000000006c8947 */ /* 0x000fec0003800000 */
[----:B------:R-:W-:Y:S01]  /*0170*/  IMAD.MOV.U32 R4, RZ, RZ, RZ ;  /* 0x000000ffff047224 */ /* 0x000fe200078e00ff */
[----:B------:R-:W-:-:S06]  /*0180*/  UMOV UR4, URZ ;  /* 0x000000ff00047c82 */ /* 0x000fcc0008000000 */
.L_x_4:
[----:B------:R-:W0:Y:S01]  /*0190*/  LDC.64 R2, c[0x0][0x388] ;  /* 0x0000e200ff027b82 */ /* 0x000e220000000a00 */
[----:B------:R-:W-:Y:S01]  /*01a0*/  BSSY.RECONVERGENT B0, `(.L_x_2) ;  /* 0x0000010000007945 */ /* 0x000fe20003800200 */
[----:B------:R-:W-:Y:S01]  /*01b0*/  IMAD.MOV.U32 R10, RZ, RZ, RZ ;  /* 0x000000ffff0a7224 */ /* 0x000fe200078e00ff */
[----:B------:R-:W1:Y:S06]  /*01c0*/  LDCU.64 UR8, c[0x0][0x390] ;  /* 0x00007200ff0877ac */ /* 0x000e6c0008000a00 */
.L_x_3:
[----:B------:R-:W-:Y:S02]  /*01d0*/  IMAD.IADD R7, R5, 0x1, R10 ;  /* 0x0000000105077824 */ /* 0x000fe400078e020a */
[----:B------:R-:W-:Y:S02]  /*01e0*/  VIADD R9, R10, UR4 ;  /* 0x000000040a097c36 */ /* 0x000fe40008000000 */
[----:B0-----:R-:W-:-:S04]  /*01f0*/  IMAD.WIDE R6, R7, 0x2, R2 ;  /* 0x0000000207067825 */ /* 0x001fc800078e0202 */
[----:B------:R-:W-:Y:S02]  /*0200*/  IMAD.WIDE.U32 R8, R9, 0x2, R2 ;  /* 0x0000000209087825 */ /* 0x000fe400078e0002 */
[----:B------:R-:W2:Y:S04]  /*0210*/  LDG.E.U16 R6, desc[UR6][R6.64] ;  /* 0x0000000606067981 */ /* 0x000ea8000c1e1500 */
[----:B------:R-:W3:Y:S01]  /*0220*/  LDG.E.U16 R8, desc[UR6][R8.64] ;  /* 0x0000000608087981 */ /* 0x000ee2000c1e1500 */
[----:B------:R-:W-:-:S05]  /*0230*/  VIADD R10, R10, 0x1 ;  /* 0x000000010a0a7836 */ /* 0x000fca0000000000 */
[----:B-1----:R-:W-:-:S04]  /*0240*/  ISETP.LT.U32.AND P0, PT, R10, UR8, PT ;  /* 0x000000080a007c0c */ /* 0x002fc8000bf01070 */
[----:B------:R-:W-:Y:S02]  /*0250*/  ISETP.LT.U32.AND.EX P0, PT, RZ, UR9, PT, P0 ;  /* 0x00000009ff007c0c */ /* 0x000fe4000bf01100 */
[----:B--2---:R-:W-:Y:S02]  /*0260*/  PRMT R12, R6, 0x9910, RZ ;  /* 0x00009910060c7816 */ /* 0x004fe400000000ff */
[----:B---3--:R-:W-:-:S04]  /*0270*/  PRMT R11, R8, 0x9910, RZ ;  /* 0x00009910080b7816 */ /* 0x008fc800000000ff */
[----:B------:R-:W-:-:S13]  /*0280*/  ISETP.NE.AND P1, PT, R12, R11, PT ;  /* 0x0000000b0c00720c */ /* 0x000fda0003f25270 */
[----:B------:R-:W-:Y:S05]  /*0290*/  @!P1 BRA P0, `(.L_x_3) ;  /* 0xfffffffc00cc9947 */ /* 0x000fea000003ffff */
[----:B------:R-:W-:Y:S05]  /*02a0*/  BSYNC.RECONVERGENT B0 ;  /* 0x0000000000007941 */ /* 0x000fea0003800200 */
.L_x_2:
[----:B------:R-:W-:Y:S01]  /*02b0*/  UIADD3 UR4, UPT, UPT, UR4, 0x1, URZ ;  /* 0x0000000104047890 */ /* 0x000fe2000fffe0ff */
[----:B------:R-:W-:Y:S02]  /*02c0*/  VIADD R2, R4, 0x1 ;  /* 0x0000000104027836 */ /* 0x000fe40000000000 */
[----:B------:R-:W-:-:S03]  /*02d0*/  @P1 IMAD.MOV R2, RZ, RZ, R4 ;  /* 0x000000ffff021224 */ /* 0x000fc600078e0204 */
[----:B------:R-:W-:Y:S01]  /*02e0*/  ISETP.GT.U32.AND P0, PT, R13, UR4, PT ;  /* 0x000000040d007c0c */ /* 0x000fe2000bf04070 */
[----:B------:R-:W-:-:S03]  /*02f0*/  IMAD.MOV.U32 R4, RZ, RZ, R2 ;  /* 0x000000ffff047224 */ /* 0x000fc600078e0002 */
[----:B------:R-:W-:-:S13]  /*0300*/  ISETP.GT.U32.AND.EX P0, PT, R14, RZ, PT, P0 ;  /* 0x000000ff0e00720c */ /* 0x000fda0003f04100 */
[----:B------:R-:W-:Y:S05]  /*0310*/  @P0 BRA `(.L_x_4) ;  /* 0xfffffffc009c0947 */ /* 0x000fea000383ffff */
.L_x_1:
[----:B------:R-:W-:Y:S02]  /*0320*/  IMAD.MOV.U32 R2, RZ, RZ, R4 ;  /* 0x000000ffff027224 */ /* 0x000fe400078e0004 */
[----:B------:R-:W-:-:S07]  /*0330*/  IMAD.MOV.U32 R3, RZ, RZ, RZ ;  /* 0x000000ffff037224 */ /* 0x000fce00078e00ff */
.L_x_0:
[----:B------:R-:W0:Y:S02]  /*0340*/  LDCU.64 UR4, c[0x0][0x380] ;  /* 0x00007000ff0477ac */ /* 0x000e240008000a00 */
[----:B0-----:R-:W-:-:S04]  /*0350*/  LEA R4, P0, R5, UR4, 0x3 ;  /* 0x0000000405047c11 */ /* 0x001fc8000f8018ff */
[----:B------:R-:W-:-:S05]  /*0360*/  LEA.HI.X R5, R5, UR5, R0, 0x3, P0 ;  /* 0x0000000505057c11 */ /* 0x000fca00080f1c00 */
[----:B------:R-:W-:Y:S01]  /*0370*/  STG.E.64 desc[UR6][R4.64], R2 ;  /* 0x0000000204007986 */ /* 0x000fe2000c101b06 */
[----:B------:R-:W-:Y:S05]  /*0380*/  EXIT ;  /* 0x000000000000794d */ /* 0x000fea0003800000 */
.L_x_5:
[----:B------:R-:W-:-:S00]  /*0390*/  BRA `(.L_x_5) ;  /* 0xfffffffc00fc7947 */ /* 0x000fc0000383ffff */
[----:B------:R-:W-:-:S00]  /*03a0*/  NOP ;  /* 0x0000000000007918 */ /* 0x000fc00000000000 */
        /* <DEDUP_REMOVED lines=13> */
.L_x_6:


//--------------------- .nv.shared.reserved.0     --------------------------
	.section	.nv.shared.reserved.0,"aw",@nobits
	.weak		__nv_reservedSMEM_offset_0_alias
	.size		__nv_reservedSMEM_offset_0_alias, 0, 64
	.other		__nv_reservedSMEM_offset_0_alias,@"STO_CUDA_RESERVED_SHARED STV_DEFAULT"
__nv_reservedSMEM_offset_0_alias:
	.zero		0
	.zero		64


//--------------------- .nv.constant0._Z13search_kernelPyPKsyy --------------------------
	.section	.nv.constant0._Z13search_kernelPyPKsyy,"a",@progbits
	.sectionflags	@""
	.align	4
.nv.constant0._Z13search_kernelPyPKsyy:
	.zero		928


//--------------------- SYMBOLS --------------------------

	.type		.nv.reservedSmem.offset0,@object
	.size		.nv.reservedSmem.offset0,0x4
